	.headerflags	@"EF_CUDA_TEXMODE_UNIFIED EF_CUDA_64BIT_ADDRESS EF_CUDA_ACCELERATORS EF_CUDA_SM90 EF_CUDA_VIRTUAL_SM(EF_CUDA_SM90)"
	.elftype	@"ET_EXEC"


//--------------------- .nv.info                  --------------------------
	.section	.nv.info,"",@"SHT_CUDA_INFO"
	.align	4


	//----- nvinfo : EIATTR_REGCOUNT
	.align		4
        /*0000*/ 	.byte	0x04, 0x2f
        /*0002*/ 	.short	(.L_1 - .L_0)
	.align		4
.L_0:
        /*0004*/ 	.word	index@(triton_poi_fused_clone_3)
        /*0008*/ 	.word	0x0000000e


	//----- nvinfo : EIATTR_MIN_STACK_SIZE
	.align		4
.L_1:
        /*000c*/ 	.byte	0x04, 0x12
        /*000e*/ 	.short	(.L_3 - .L_2)
	.align		4
.L_2:
        /*0010*/ 	.word	index@(triton_poi_fused_clone_3)
        /*0014*/ 	.word	0x00000000


	//----- nvinfo : EIATTR_FRAME_SIZE
	.align		4
.L_3:
        /*0018*/ 	.byte	0x04, 0x11
        /*001a*/ 	.short	(.L_5 - .L_4)
	.align		4
.L_4:
        /*001c*/ 	.word	index@(triton_poi_fused_clone_3)
        /*0020*/ 	.word	0x00000000


	//----- nvinfo : EIATTR_MIN_STACK_SIZE
	.align		4
.L_5:
        /*0024*/ 	.byte	0x04, 0x12
        /*0026*/ 	.short	(.L_7 - .L_6)
	.align		4
.L_6:
        /*0028*/ 	.word	index@(triton_poi_fused_clone_3)
        /*002c*/ 	.word	0x00000000
.L_7:


//--------------------- .nv.info.triton_poi_fused_clone_3 --------------------------
	.section	.nv.info.triton_poi_fused_clone_3,"",@"SHT_CUDA_INFO"
	.sectionflags	@""
	.align	4


	//----- nvinfo : EIATTR_CUDA_API_VERSION
	.align		4
        /*0000*/ 	.byte	0x04, 0x37
        /*0002*/ 	.short	(.L_9 - .L_8)
.L_8:
        /*0004*/ 	.word	0x0000007c


	//----- nvinfo : EIATTR_KPARAM_INFO
	.align		4
.L_9:
        /*0008*/ 	.byte	0x04, 0x17
        /*000a*/ 	.short	(.L_11 - .L_10)
.L_10:
        /*000c*/ 	.word	0x00000000
        /*0010*/ 	.short	0x0003
        /*0012*/ 	.short	0x0014
        /*0014*/ 	.byte	0x00, 0xf0, 0x11, 0x00


	//----- nvinfo : EIATTR_KPARAM_INFO
	.align		4
.L_11:
        /*0018*/ 	.byte	0x04, 0x17
        /*001a*/ 	.short	(.L_13 - .L_12)
.L_12:
        /*001c*/ 	.word	0x00000000
        /*0020*/ 	.short	0x0002
        /*0022*/ 	.short	0x0010
        /*0024*/ 	.byte	0x00, 0xf0, 0x11, 0x00


	//----- nvinfo : EIATTR_KPARAM_INFO
	.align		4
.L_13:
        /*0028*/ 	.byte	0x04, 0x17
        /*002a*/ 	.short	(.L_15 - .L_14)
.L_14:
        /*002c*/ 	.word	0x00000000
        /*0030*/ 	.short	0x0001
        /*0032*/ 	.short	0x0008
        /*0034*/ 	.byte	0x00, 0xf4, 0x21, 0x00


	//----- nvinfo : EIATTR_KPARAM_INFO
	.align		4
.L_15:
        /*0038*/ 	.byte	0x04, 0x17
        /*003a*/ 	.short	(.L_17 - .L_16)
.L_16:
        /*003c*/ 	.word	0x00000000
        /*0040*/ 	.short	0x0000
        /*0042*/ 	.short	0x0000
        /*0044*/ 	.byte	0x00, 0xf4, 0x21, 0x00


	//----- nvinfo : EIATTR_SPARSE_MMA_MASK
	.align		4
.L_17:
        /*0048*/ 	.byte	0x03, 0x50
        /*004a*/ 	.short	0x0000


	//----- nvinfo : EIATTR_MAXREG_COUNT
	.align		4
        /*004c*/ 	.byte	0x03, 0x1b
        /*004e*/ 	.short	0x00ff


	//----- nvinfo : EIATTR_EXIT_INSTR_OFFSETS
	.align		4
        /*0050*/ 	.byte	0x04, 0x1c
        /*0052*/ 	.short	(.L_19 - .L_18)


	//   ....[0]....
.L_18:
        /*0054*/ 	.word	0x000002d0


	//   ....[1]....
        /*0058*/ 	.word	0x00000330


	//----- nvinfo : EIATTR_REQNTID
	.align		4
.L_19:
        /*005c*/ 	.byte	0x04, 0x10
        /*005e*/ 	.short	(.L_21 - .L_20)
.L_20:
        /*0060*/ 	.word	0x00000080
        /*0064*/ 	.word	0x00000001
        /*0068*/ 	.word	0x00000001


	//----- nvinfo : EIATTR_CBANK_PARAM_SIZE
	.align		4
.L_21:
        /*006c*/ 	.byte	0x03, 0x19
        /*006e*/ 	.short	0x0018


	//----- nvinfo : EIATTR_PARAM_CBANK
	.align		4
        /*0070*/ 	.byte	0x04, 0x0a
        /*0072*/ 	.short	(.L_23 - .L_22)
	.align		4
.L_22:
        /*0074*/ 	.word	index@(.nv.constant0.triton_poi_fused_clone_3)
        /*0078*/ 	.short	0x0210
        /*007a*/ 	.short	0x0018


	//----- nvinfo : EIATTR_SW_WAR
	.align		4
.L_23:
        /*007c*/ 	.byte	0x04, 0x36
        /*007e*/ 	.short	(.L_25 - .L_24)
.L_24:
        /*0080*/ 	.word	0x00000008
.L_25:


//--------------------- .nv.callgraph             --------------------------
	.section	.nv.callgraph,"",@"SHT_CUDA_CALLGRAPH"
	.align	4
	.sectionentsize	8
	.align		4
        /*0000*/ 	.word	0x00000000
	.align		4
        /*0004*/ 	.word	0xffffffff
	.align		4
        /*0008*/ 	.word	0x00000000
	.align		4
        /*000c*/ 	.word	0xfffffffe
	.align		4
        /*0010*/ 	.word	0x00000000
	.align		4
        /*0014*/ 	.word	0xfffffffd
	.align		4
        /*0018*/ 	.word	0x00000000
	.align		4
        /*001c*/ 	.word	0xfffffffc


//--------------------- .text.triton_poi_fused_clone_3 --------------------------
	.section	.text.triton_poi_fused_clone_3,"ax",@progbits
	.sectionflags	@"SHF_BARRIERS=1"
	.align	128
        .global         triton_poi_fused_clone_3
        .type           triton_poi_fused_clone_3,@function
        .size           triton_poi_fused_clone_3,(.L_x_1 - triton_poi_fused_clone_3)
        .other          triton_poi_fused_clone_3,@"STO_CUDA_ENTRY STV_DEFAULT"
triton_poi_fused_clone_3:
.text.triton_poi_fused_clone_3:
[----:B------:R-:W0:Y:S02]  /*0000*/  LDC R1, c[0x0][0x28] ;  /* 0x00000a00ff017b82 */ /* 0x000e240000000800 */
[----:B------:R-:W1:Y:S01]  /*0010*/  S2R R5, SR_CTAID.Y ;  /* 0x0000000000057919 */ /* 0x000e620000002600 */
[----:B------:R-:W-:Y:S01]  /*0020*/  ULDC.64 UR6, c[0x0][0x208] ;  /* 0x0000820000067ab9 */ /* 0x000fe20000000a00 */
[----:B------:R-:W2:Y:S01]  /*0030*/  S2R R0, SR_TID.X ;  /* 0x0000000000007919 */ /* 0x000ea20000002100 */
[----:B------:R-:W3:Y:S01]  /*0040*/  S2R R7, SR_CTAID.X ;  /* 0x0000000000077919 */ /* 0x000ee20000002500 */
[----:B-1----:R-:W-:Y:S01]  /*0050*/  IMAD.SHL.U32 R5, R5, 0x20, RZ ;  /* 0x0000002005057824 */ /* 0x002fe200078e00ff */
[----:B--2---:R-:W-:-:S04]  /*0060*/  SHF.R.U32.HI R6, RZ, 0x5, R0 ;  /* 0x00000005ff067819 */ /* 0x004fc80000011600 */
[----:B------:R-:W-:Y:S01]  /*0070*/  LOP3.LUT R4, R5, 0x1f, R0, 0xf8, !PT ;  /* 0x0000001f05047812 */ /* 0x000fe200078ef800 */
[----:B---3--:R-:W-:Y:S01]  /*0080*/  IMAD.SHL.U32 R7, R7, 0x4, RZ ;  /* 0x0000000407077824 */ /* 0x008fe200078e00ff */
[----:B------:R-:W-:Y:S02]  /*0090*/  SGXT.U32 R6, R6, 0x2 ;  /* 0x000000020606781a */ /* 0x000fe40000000000 */
[----:B------:R-:W-:Y:S02]  /*00a0*/  SHF.R.S32.HI R3, RZ, 0x1f, R4 ;  /* 0x0000001fff037819 */ /* 0x000fe40000011404 */
[----:B------:R-:W-:Y:S02]  /*00b0*/  LOP3.LUT R8, R7, R6, RZ, 0xfc, !PT ;  /* 0x0000000607087212 */ /* 0x000fe400078efcff */
[----:B------:R-:W-:Y:S02]  /*00c0*/  LEA.HI R9, R3, R4, RZ, 0x2 ;  /* 0x0000000403097211 */ /* 0x000fe400078f10ff */
[----:B------:R-:W1:Y:S01]  /*00d0*/  LDC.64 R2, c[0x0][0x210] ;  /* 0x00008400ff027b82 */ /* 0x000e620000000a00 */
[----:B------:R-:W-:-:S02]  /*00e0*/  ISETP.GE.AND P0, PT, R8, 0x4, PT ;  /* 0x000000040800780c */ /* 0x000fc40003f06270 */
[----:B------:R-:W-:Y:S02]  /*00f0*/  LOP3.LUT R11, R9, 0xfffffffc, RZ, 0xc0, !PT ;  /* 0xfffffffc090b7812 */ /* 0x000fe400078ec0ff */
[----:B------:R-:W-:Y:S02]  /*0100*/  SHF.R.S32.HI R9, RZ, 0x2, R9 ;  /* 0x00000002ff097819 */ /* 0x000fe40000011409 */
[C---:B------:R-:W-:Y:S01]  /*0110*/  ISETP.LT.AND P0, PT, R4.reuse, 0x40, !P0 ;  /* 0x000000400400780c */ /* 0x040fe20004701270 */
[----:B------:R-:W-:-:S04]  /*0120*/  IMAD.IADD R11, R4, 0x1, -R11 ;  /* 0x00000001040b7824 */ /* 0x000fc800078e0a0b */
[----:B------:R-:W-:-:S04]  /*0130*/  IMAD R11, R8, 0xc, R11 ;  /* 0x0000000c080b7824 */ /* 0x000fc800078e020b */
[----:B------:R-:W-:-:S04]  /*0140*/  VIADD R8, R11, 0x4 ;  /* 0x000000040b087836 */ /* 0x000fc80000000000 */
[----:B------:R-:W-:Y:S02]  /*0150*/  IMAD R9, R9, 0x30, R8 ;  /* 0x0000003009097824 */ /* 0x000fe400078e0208 */
[----:B------:R-:W-:Y:S02]  /*0160*/  IMAD.MOV.U32 R8, RZ, RZ, RZ ;  /* 0x000000ffff087224 */ /* 0x000fe400078e00ff */
[----:B-1----:R-:W-:-:S05]  /*0170*/  IMAD.WIDE R2, R9, 0x4, R2 ;  /* 0x0000000409027825 */ /* 0x002fca00078e0202 */
[----:B------:R1:W2:Y:S01]  /*0180*/  @P0 LDG.E.EL R8, desc[UR6][R2.64] ;  /* 0x0000000602080981 */ /* 0x0002a2000c2e1900 */
[----:B------:R-:W3:Y:S01]  /*0190*/  S2UR UR5, SR_CgaCtaId ;  /* 0x00000000000579c3 */ /* 0x000ee20000008800 */
[----:B------:R-:W-:Y:S01]  /*01a0*/  IMAD.SHL.U32 R9, R0, 0x4, RZ ;  /* 0x0000000400097824 */ /* 0x000fe200078e00ff */
[----:B------:R-:W-:Y:S01]  /*01b0*/  UMOV UR4, 0x400 ;  /* 0x0000040000047882 */ /* 0x000fe20000000000 */
[----:B------:R-:W-:-:S03]  /*01c0*/  SHF.R.U32.HI R4, RZ, 0x2, R0 ;  /* 0x00000002ff047819 */ /* 0x000fc60000011600 */
[----:B------:R-:W-:Y:S02]  /*01d0*/  LOP3.LUT R10, R6, 0x7c, R9, 0xf8, !PT ;  /* 0x0000007c060a7812 */ /* 0x000fe400078ef809 */
[----:B------:R-:W-:Y:S02]  /*01e0*/  SHF.R.U32.HI R9, RZ, 0x2, R9 ;  /* 0x00000002ff097819 */ /* 0x000fe40000011609 */
[----:B------:R-:W-:Y:S02]  /*01f0*/  LOP3.LUT R6, R7, 0x3, R0, 0xf8, !PT ;  /* 0x0000000307067812 */ /* 0x000fe400078ef800 */
[----:B------:R-:W-:Y:S02]  /*0200*/  SGXT.U32 R7, R9, 0x5 ;  /* 0x000000050907781a */ /* 0x000fe40000000000 */
[----:B------:R-:W-:Y:S02]  /*0210*/  SGXT.U32 R4, R4, 0x5 ;  /* 0x000000050404781a */ /* 0x000fe40000000000 */
[----:B------:R-:W-:Y:S01]  /*0220*/  ISETP.GE.AND P0, PT, R6, 0x4, PT ;  /* 0x000000040600780c */ /* 0x000fe20003f06270 */
[----:B------:R-:W-:Y:S01]  /*0230*/  IMAD.IADD R7, R10, 0x1, R7 ;  /* 0x000000010a077824 */ /* 0x000fe200078e0207 */
[----:B------:R-:W-:-:S02]  /*0240*/  LOP3.LUT R5, R5, R4, RZ, 0xfc, !PT ;  /* 0x0000000405057212 */ /* 0x000fc400078efcff */
[----:B-1----:R-:W-:Y:S02]  /*0250*/  LOP3.LUT R3, R0, 0x7f, RZ, 0xc0, !PT ;  /* 0x0000007f00037812 */ /* 0x002fe400078ec0ff */
[----:B------:R-:W-:Y:S01]  /*0260*/  ISETP.LT.AND P0, PT, R5, 0x40, !P0 ;  /* 0x000000400500780c */ /* 0x000fe20004701270 */
[----:B---3--:R-:W-:Y:S02]  /*0270*/  UPRMT UR4, UR5, 0x654, UR4 ;  /* 0x0000065405047896 */ /* 0x008fe40008000004 */
[----:B------:R-:W-:-:S04]  /*0280*/  IMAD.IADD R3, R4, 0x1, R3 ;  /* 0x0000000104037824 */ /* 0x000fc800078e0203 */
[----:B------:R-:W-:Y:S02]  /*0290*/  LEA R7, R7, UR4, 0x2 ;  /* 0x0000000407077c11 */ /* 0x000fe4000f8e10ff */
[----:B------:R-:W-:-:S03]  /*02a0*/  LEA R0, R3, UR4, 0x2 ;  /* 0x0000000403007c11 */ /* 0x000fc6000f8e10ff */
[----:B--2---:R1:W-:Y:S01]  /*02b0*/  STS [R7], R8 ;  /* 0x0000000807007388 */ /* 0x0043e20000000800 */
[----:B------:R-:W-:Y:S06]  /*02c0*/  BAR.SYNC.DEFER_BLOCKING 0x0 ;  /* 0x0000000000007b1d */ /* 0x000fec0000010000 */
[----:B-1----:R-:W-:Y:S05]  /*02d0*/  @!P0 EXIT ;  /* 0x000000000000894d */ /* 0x002fea0003800000 */
[----:B------:R-:W0:Y:S01]  /*02e0*/  LDS R7, [R0] ;  /* 0x0000000000077984 */ /* 0x000e220000000800 */
[----:B------:R-:W1:Y:S01]  /*02f0*/  LDC.64 R2, c[0x0][0x218] ;  /* 0x00008600ff027b82 */ /* 0x000e620000000a00 */
[----:B------:R-:W-:-:S04]  /*0300*/  IMAD R5, R5, 0x4, R6 ;  /* 0x0000000405057824 */ /* 0x000fc800078e0206 */
[----:B-1----:R-:W-:-:S05]  /*0310*/  IMAD.WIDE R2, R5, 0x4, R2 ;  /* 0x0000000405027825 */ /* 0x002fca00078e0202 */
[----:B0-----:R-:W-:Y:S01]  /*0320*/  STG.E desc[UR6][R2.64], R7 ;  /* 0x0000000702007986 */ /* 0x001fe2000c101906 */
[----:B------:R-:W-:Y:S05]  /*0330*/  EXIT ;  /* 0x000000000000794d */ /* 0x000fea0003800000 */
.L_x_0:
[----:B------:R-:W-:-:S00]  /*0340*/  BRA `(.L_x_0) ;  /* 0xfffffffc00fc7947 */ /* 0x000fc0000383ffff */
[----:B------:R-:W-:-:S00]  /*0350*/  NOP ;  /* 0x0000000000007918 */ /* 0x000fc00000000000 */
        /* <DEDUP_REMOVED lines=10> */
.L_x_1:


//--------------------- .nv.shared.triton_poi_fused_clone_3 --------------------------
	.section	.nv.shared.triton_poi_fused_clone_3,"aw",@nobits
	.sectionflags	@""
	.align	16
	.zero		1024


//--------------------- .nv.constant0.triton_poi_fused_clone_3 --------------------------
	.section	.nv.constant0.triton_poi_fused_clone_3,"a",@progbits
	.sectionflags	@""
	.align	4
.nv.constant0.triton_poi_fused_clone_3:
	.zero		552
